//
// Generated by NVIDIA NVVM Compiler
//
// Compiler Build ID: CL-36424714
// Cuda compilation tools, release 13.0, V13.0.88
// Based on NVVM 20.0.0
//

.version 9.0
.target sm_100
.address_size 64

	// .globl	_ZN5sgemm7kernels19sgemm_smem_blockingEPKfS2_Pfffjjj

.visible .entry _ZN5sgemm7kernels19sgemm_smem_blockingEPKfS2_Pfffjjj(
	.param .u64 .ptr .align 1 _ZN5sgemm7kernels19sgemm_smem_blockingEPKfS2_Pfffjjj_param_0,
	.param .u64 .ptr .align 1 _ZN5sgemm7kernels19sgemm_smem_blockingEPKfS2_Pfffjjj_param_1,
	.param .u64 .ptr .align 1 _ZN5sgemm7kernels19sgemm_smem_blockingEPKfS2_Pfffjjj_param_2,
	.param .f32 _ZN5sgemm7kernels19sgemm_smem_blockingEPKfS2_Pfffjjj_param_3,
	.param .f32 _ZN5sgemm7kernels19sgemm_smem_blockingEPKfS2_Pfffjjj_param_4,
	.param .u32 _ZN5sgemm7kernels19sgemm_smem_blockingEPKfS2_Pfffjjj_param_5,
	.param .u32 _ZN5sgemm7kernels19sgemm_smem_blockingEPKfS2_Pfffjjj_param_6,
	.param .u32 _ZN5sgemm7kernels19sgemm_smem_blockingEPKfS2_Pfffjjj_param_7
)
{


	ret;

}


// ===== COMPILED SASS (sm_100) =====

	.target	sm_100

	.elftype	@"ET_EXEC"


//--------------------- .note.nv.tkinfo           --------------------------
	.section	.note.nv.tkinfo,"",@"SHT_NOTE"
	.sectionflags	@"SHF_NOTE_NV_TKINFO"
	.tkinfo
        /*0018*/ 	.word	0x00000002
        /*0030*/ 	.string	""
        /*0030*/ 	.string	"ptxas"
        /*0030*/ 	.string	"Cuda compilation tools, release 13.0, V13.0.88"
        /*0030*/ 	.string	"Build cuda_13.0.r13.0/compiler.36424714_0"
        /*0030*/ 	.string	"-arch sm_100 -m 64 "



//--------------------- .note.nv.cuinfo           --------------------------
	.section	.note.nv.cuinfo,"",@"SHT_NOTE"
	.sectionflags	@"SHF_NOTE_NV_CUINFO"
        /*0018*/ 	.short	0x0002
        /*001a*/ 	.short	0x0064
        /*001c*/ 	.short	0x0082
	.zero		2


//--------------------- .nv.info                  --------------------------
	.section	.nv.info,"",@"SHT_CUDA_INFO"
	.align	4


	//----- nvinfo : EIATTR_REGCOUNT
	.align		4
        /*0000*/ 	.byte	0x04, 0x2f
        /*0002*/ 	.short	(.L_1 - .L_0)
	.align		4
.L_0:
        /*0004*/ 	.word	index@(_ZN5sgemm7kernels19sgemm_smem_blockingEPKfS2_Pfffjjj)
        /*0008*/ 	.word	0x00000004


	//----- nvinfo : EIATTR_FRAME_SIZE
	.align		4
.L_1:
        /*000c*/ 	.byte	0x04, 0x11
        /*000e*/ 	.short	(.L_3 - .L_2)
	.align		4
.L_2:
        /*0010*/ 	.word	index@(_ZN5sgemm7kernels19sgemm_smem_blockingEPKfS2_Pfffjjj)
        /*0014*/ 	.word	0x00000000


	//----- nvinfo : EIATTR_MIN_STACK_SIZE
	.align		4
.L_3:
        /*0018*/ 	.byte	0x04, 0x12
        /*001a*/ 	.short	(.L_5 - .L_4)
	.align		4
.L_4:
        /*001c*/ 	.word	index@(_ZN5sgemm7kernels19sgemm_smem_blockingEPKfS2_Pfffjjj)
        /*0020*/ 	.word	0x00000000
.L_5:


//--------------------- .nv.compat                --------------------------
	.section	.nv.compat,"",@"SHT_CUDA_COMPAT_INFO"
	.align	4
        /*0000*/ 	.byte	0x02, 0x09, 0x00, 0x00, 0x02, 0x02, 0x01, 0x00, 0x02, 0x05, 0x05, 0x00, 0x03, 0x07, 0x01, 0x01
        /*0010*/ 	.byte	0x02, 0x03, 0x00, 0x00, 0x02, 0x06, 0x01, 0x00, 0x04, 0x0b, 0x08, 0x00, 0x09, 0x00, 0x00, 0x00
        /*0020*/ 	.byte	0x00, 0x00, 0x00, 0x00


//--------------------- .nv.info._ZN5sgemm7kernels19sgemm_smem_blockingEPKfS2_Pfffjjj --------------------------
	.section	.nv.info._ZN5sgemm7kernels19sgemm_smem_blockingEPKfS2_Pfffjjj,"",@"SHT_CUDA_INFO"
	.sectionflags	@""
	.align	4


	//----- nvinfo : EIATTR_CUDA_API_VERSION
	.align		4
        /*0000*/ 	.byte	0x04, 0x37
        /*0002*/ 	.short	(.L_7 - .L_6)
.L_6:
        /*0004*/ 	.word	0x00000082


	//----- nvinfo : EIATTR_KPARAM_INFO
	.align		4
.L_7:
        /*0008*/ 	.byte	0x04, 0x17
        /*000a*/ 	.short	(.L_9 - .L_8)
.L_8:
        /*000c*/ 	.word	0x00000000
        /*0010*/ 	.short	0x0007
        /*0012*/ 	.short	0x0028
        /*0014*/ 	.byte	0x00, 0xf0, 0x11, 0x00


	//----- nvinfo : EIATTR_KPARAM_INFO
	.align		4
.L_9:
        /*0018*/ 	.byte	0x04, 0x17
        /*001a*/ 	.short	(.L_11 - .L_10)
.L_10:
        /*001c*/ 	.word	0x00000000
        /*0020*/ 	.short	0x0006
        /*0022*/ 	.short	0x0024
        /*0024*/ 	.byte	0x00, 0xf0, 0x11, 0x00


	//----- nvinfo : EIATTR_KPARAM_INFO
	.align		4
.L_11:
        /*0028*/ 	.byte	0x04, 0x17
        /*002a*/ 	.short	(.L_13 - .L_12)
.L_12:
        /*002c*/ 	.word	0x00000000
        /*0030*/ 	.short	0x0005
        /*0032*/ 	.short	0x0020
        /*0034*/ 	.byte	0x00, 0xf0, 0x11, 0x00


	//----- nvinfo : EIATTR_KPARAM_INFO
	.align		4
.L_13:
        /*0038*/ 	.byte	0x04, 0x17
        /*003a*/ 	.short	(.L_15 - .L_14)
.L_14:
        /*003c*/ 	.word	0x00000000
        /*0040*/ 	.short	0x0004
        /*0042*/ 	.short	0x001c
        /*0044*/ 	.byte	0x00, 0xf0, 0x11, 0x00


	//----- nvinfo : EIATTR_KPARAM_INFO
	.align		4
.L_15:
        /*0048*/ 	.byte	0x04, 0x17
        /*004a*/ 	.short	(.L_17 - .L_16)
.L_16:
        /*004c*/ 	.word	0x00000000
        /*0050*/ 	.short	0x0003
        /*0052*/ 	.short	0x0018
        /*0054*/ 	.byte	0x00, 0xf0, 0x11, 0x00


	//----- nvinfo : EIATTR_KPARAM_INFO
	.align		4
.L_17:
        /*0058*/ 	.byte	0x04, 0x17
        /*005a*/ 	.short	(.L_19 - .L_18)
.L_18:
        /*005c*/ 	.word	0x00000000
        /*0060*/ 	.short	0x0002
        /*0062*/ 	.short	0x0010
        /*0064*/ 	.byte	0x00, 0xf5, 0x21, 0x00


	//----- nvinfo : EIATTR_KPARAM_INFO
	.align		4
.L_19:
        /*0068*/ 	.byte	0x04, 0x17
        /*006a*/ 	.short	(.L_21 - .L_20)
.L_20:
        /*006c*/ 	.word	0x00000000
        /*0070*/ 	.short	0x0001
        /*0072*/ 	.short	0x0008
        /*0074*/ 	.byte	0x00, 0xf5, 0x21, 0x00


	//----- nvinfo : EIATTR_KPARAM_INFO
	.align		4
.L_21:
        /*0078*/ 	.byte	0x04, 0x17
        /*007a*/ 	.short	(.L_23 - .L_22)
.L_22:
        /*007c*/ 	.word	0x00000000
        /*0080*/ 	.short	0x0000
        /*0082*/ 	.short	0x0000
        /*0084*/ 	.byte	0x00, 0xf5, 0x21, 0x00


	//----- nvinfo : EIATTR_SPARSE_MMA_MASK
	.align		4
.L_23:
        /*0088*/ 	.byte	0x03, 0x50
        /*008a*/ 	.short	0x0000


	//----- nvinfo : EIATTR_MAXREG_COUNT
	.align		4
        /*008c*/ 	.byte	0x03, 0x1b
        /*008e*/ 	.short	0x00ff


	//----- nvinfo : EIATTR_MERCURY_ISA_VERSION
	.align		4
        /*0090*/ 	.byte	0x03, 0x5f
        /*0092*/ 	.short	0x0101


	//----- nvinfo : EIATTR_VRC_CTA_INIT_COUNT
	.align		4
        /*0094*/ 	.byte	0x02, 0x4a
	.zero		1
	.zero		1


	//----- nvinfo : EIATTR_EXIT_INSTR_OFFSETS
	.align		4
        /*0098*/ 	.byte	0x04, 0x1c
        /*009a*/ 	.short	(.L_25 - .L_24)


	//   ....[0]....
.L_24:
        /*009c*/ 	.word	0x00000010


	//----- nvinfo : EIATTR_CBANK_PARAM_SIZE
	.align		4
.L_25:
        /*00a0*/ 	.byte	0x03, 0x19
        /*00a2*/ 	.short	0x002c


	//----- nvinfo : EIATTR_PARAM_CBANK
	.align		4
        /*00a4*/ 	.byte	0x04, 0x0a
        /*00a6*/ 	.short	(.L_27 - .L_26)
	.align		4
.L_26:
        /*00a8*/ 	.word	index@(.nv.constant0._ZN5sgemm7kernels19sgemm_smem_blockingEPKfS2_Pfffjjj)
        /*00ac*/ 	.short	0x0380
        /*00ae*/ 	.short	0x002c


	//----- nvinfo : EIATTR_SW_WAR
	.align		4
.L_27:
        /*00b0*/ 	.byte	0x04, 0x36
        /*00b2*/ 	.short	(.L_29 - .L_28)
.L_28:
        /*00b4*/ 	.word	0x00000008
.L_29:


//--------------------- .nv.callgraph             --------------------------
	.section	.nv.callgraph,"",@"SHT_CUDA_CALLGRAPH"
	.align	4
	.sectionentsize	8
	.align		4
        /*0000*/ 	.word	0x00000000
	.align		4
        /*0004*/ 	.word	0xffffffff
	.align		4
        /*0008*/ 	.word	0x00000000
	.align		4
        /*000c*/ 	.word	0xfffffffe
	.align		4
        /*0010*/ 	.word	0x00000000
	.align		4
        /*0014*/ 	.word	0xfffffffd
	.align		4
        /*0018*/ 	.word	0x00000000
	.align		4
        /*001c*/ 	.word	0xfffffffc


//--------------------- .text._ZN5sgemm7kernels19sgemm_smem_blockingEPKfS2_Pfffjjj --------------------------
	.section	.text._ZN5sgemm7kernels19sgemm_smem_blockingEPKfS2_Pfffjjj,"ax",@progbits
	.align	128
        .global         _ZN5sgemm7kernels19sgemm_smem_blockingEPKfS2_Pfffjjj
        .type           _ZN5sgemm7kernels19sgemm_smem_blockingEPKfS2_Pfffjjj,@function
        .size           _ZN5sgemm7kernels19sgemm_smem_blockingEPKfS2_Pfffjjj,(.L_x_1 - _ZN5sgemm7kernels19sgemm_smem_blockingEPKfS2_Pfffjjj)
        .other          _ZN5sgemm7kernels19sgemm_smem_blockingEPKfS2_Pfffjjj,@"STO_CUDA_ENTRY STV_DEFAULT"
_ZN5sgemm7kernels19sgemm_smem_blockingEPKfS2_Pfffjjj:
.text._ZN5sgemm7kernels19sgemm_smem_blockingEPKfS2_Pfffjjj:
[----:B------:R-:W-:Y:S01]  /*0000*/  LDC R1, c[0x0][0x37c] ;  /* 0x0000df00ff017b82 */ /* 0x000fe20000000800 */
[----:B------:R-:W-:Y:S05]  /*0010*/  EXIT ;  /* 0x000000000000794d */ /* 0x000fea0003800000 */
.L_x_0:
[----:B------:R-:W-:-:S00]  /*0020*/  BRA `(.L_x_0) ;  /* 0xfffffffc00fc7947 */ /* 0x000fc0000383ffff */
[----:B------:R-:W-:-:S00]  /*0030*/  NOP ;  /* 0x0000000000007918 */ /* 0x000fc00000000000 */
        /* <DEDUP_REMOVED lines=12> */
.L_x_1:


//--------------------- .nv.shared.reserved.0     --------------------------
	.section	.nv.shared.reserved.0,"aw",@nobits
	.weak		__nv_reservedSMEM_offset_0_alias
	.size		__nv_reservedSMEM_offset_0_alias, 0, 64
	.other		__nv_reservedSMEM_offset_0_alias,@"STO_CUDA_RESERVED_SHARED STV_DEFAULT"
__nv_reservedSMEM_offset_0_alias:
	.zero		0
	.zero		64


//--------------------- .nv.constant0._ZN5sgemm7kernels19sgemm_smem_blockingEPKfS2_Pfffjjj --------------------------
	.section	.nv.constant0._ZN5sgemm7kernels19sgemm_smem_blockingEPKfS2_Pfffjjj,"a",@progbits
	.sectionflags	@""
	.align	4
.nv.constant0._ZN5sgemm7kernels19sgemm_smem_blockingEPKfS2_Pfffjjj:
	.zero		940


//--------------------- SYMBOLS --------------------------

	.type		.nv.reservedSmem.offset0,@object
	.size		.nv.reservedSmem.offset0,0x4
